	.headerflags	@"EF_CUDA_TEXMODE_UNIFIED EF_CUDA_64BIT_ADDRESS EF_CUDA_ACCELERATORS EF_CUDA_SM90 EF_CUDA_VIRTUAL_SM(EF_CUDA_SM90)"
	.elftype	@"ET_EXEC"


//--------------------- .nv.info                  --------------------------
	.section	.nv.info,"",@"SHT_CUDA_INFO"
	.align	4


	//----- nvinfo : EIATTR_REGCOUNT
	.align		4
        /*0000*/ 	.byte	0x04, 0x2f
        /*0002*/ 	.short	(.L_1 - .L_0)
	.align		4
.L_0:
        /*0004*/ 	.word	index@(triton_poi_fused_avg_pool2d_29)
        /*0008*/ 	.word	0x0000001d


	//----- nvinfo : EIATTR_MIN_STACK_SIZE
	.align		4
.L_1:
        /*000c*/ 	.byte	0x04, 0x12
        /*000e*/ 	.short	(.L_3 - .L_2)
	.align		4
.L_2:
        /*0010*/ 	.word	index@(triton_poi_fused_avg_pool2d_29)
        /*0014*/ 	.word	0x00000000


	//----- nvinfo : EIATTR_FRAME_SIZE
	.align		4
.L_3:
        /*0018*/ 	.byte	0x04, 0x11
        /*001a*/ 	.short	(.L_5 - .L_4)
	.align		4
.L_4:
        /*001c*/ 	.word	index@(triton_poi_fused_avg_pool2d_29)
        /*0020*/ 	.word	0x00000000


	//----- nvinfo : EIATTR_MIN_STACK_SIZE
	.align		4
.L_5:
        /*0024*/ 	.byte	0x04, 0x12
        /*0026*/ 	.short	(.L_7 - .L_6)
	.align		4
.L_6:
        /*0028*/ 	.word	index@(triton_poi_fused_avg_pool2d_29)
        /*002c*/ 	.word	0x00000000
.L_7:


//--------------------- .nv.info.triton_poi_fused_avg_pool2d_29 --------------------------
	.section	.nv.info.triton_poi_fused_avg_pool2d_29,"",@"SHT_CUDA_INFO"
	.sectionflags	@""
	.align	4


	//----- nvinfo : EIATTR_CUDA_API_VERSION
	.align		4
        /*0000*/ 	.byte	0x04, 0x37
        /*0002*/ 	.short	(.L_9 - .L_8)
.L_8:
        /*0004*/ 	.word	0x0000007c


	//----- nvinfo : EIATTR_KPARAM_INFO
	.align		4
.L_9:
        /*0008*/ 	.byte	0x04, 0x17
        /*000a*/ 	.short	(.L_11 - .L_10)
.L_10:
        /*000c*/ 	.word	0x00000000
        /*0010*/ 	.short	0x0002
        /*0012*/ 	.short	0x0010
        /*0014*/ 	.byte	0x00, 0xf0, 0x11, 0x00


	//----- nvinfo : EIATTR_KPARAM_INFO
	.align		4
.L_11:
        /*0018*/ 	.byte	0x04, 0x17
        /*001a*/ 	.short	(.L_13 - .L_12)
.L_12:
        /*001c*/ 	.word	0x00000000
        /*0020*/ 	.short	0x0001
        /*0022*/ 	.short	0x0008
        /*0024*/ 	.byte	0x00, 0xf4, 0x21, 0x00


	//----- nvinfo : EIATTR_KPARAM_INFO
	.align		4
.L_13:
        /*0028*/ 	.byte	0x04, 0x17
        /*002a*/ 	.short	(.L_15 - .L_14)
.L_14:
        /*002c*/ 	.word	0x00000000
        /*0030*/ 	.short	0x0000
        /*0032*/ 	.short	0x0000
        /*0034*/ 	.byte	0x00, 0xf4, 0x21, 0x00


	//----- nvinfo : EIATTR_SPARSE_MMA_MASK
	.align		4
.L_15:
        /*0038*/ 	.byte	0x03, 0x50
        /*003a*/ 	.short	0x0000


	//----- nvinfo : EIATTR_MAXREG_COUNT
	.align		4
        /*003c*/ 	.byte	0x03, 0x1b
        /*003e*/ 	.short	0x00ff


	//----- nvinfo : EIATTR_EXIT_INSTR_OFFSETS
	.align		4
        /*0040*/ 	.byte	0x04, 0x1c
        /*0042*/ 	.short	(.L_17 - .L_16)


	//   ....[0]....
.L_16:
        /*0044*/ 	.word	0x000005e0


	//   ....[1]....
        /*0048*/ 	.word	0x00000620


	//----- nvinfo : EIATTR_REQNTID
	.align		4
.L_17:
        /*004c*/ 	.byte	0x04, 0x10
        /*004e*/ 	.short	(.L_19 - .L_18)
.L_18:
        /*0050*/ 	.word	0x00000080
        /*0054*/ 	.word	0x00000001
        /*0058*/ 	.word	0x00000001


	//----- nvinfo : EIATTR_CBANK_PARAM_SIZE
	.align		4
.L_19:
        /*005c*/ 	.byte	0x03, 0x19
        /*005e*/ 	.short	0x0014


	//----- nvinfo : EIATTR_PARAM_CBANK
	.align		4
        /*0060*/ 	.byte	0x04, 0x0a
        /*0062*/ 	.short	(.L_21 - .L_20)
	.align		4
.L_20:
        /*0064*/ 	.word	index@(.nv.constant0.triton_poi_fused_avg_pool2d_29)
        /*0068*/ 	.short	0x0210
        /*006a*/ 	.short	0x0014


	//----- nvinfo : EIATTR_SW_WAR
	.align		4
.L_21:
        /*006c*/ 	.byte	0x04, 0x36
        /*006e*/ 	.short	(.L_23 - .L_22)
.L_22:
        /*0070*/ 	.word	0x00000008
.L_23:


//--------------------- .nv.callgraph             --------------------------
	.section	.nv.callgraph,"",@"SHT_CUDA_CALLGRAPH"
	.align	4
	.sectionentsize	8
	.align		4
        /*0000*/ 	.word	0x00000000
	.align		4
        /*0004*/ 	.word	0xffffffff
	.align		4
        /*0008*/ 	.word	0x00000000
	.align		4
        /*000c*/ 	.word	0xfffffffe
	.align		4
        /*0010*/ 	.word	0x00000000
	.align		4
        /*0014*/ 	.word	0xfffffffd
	.align		4
        /*0018*/ 	.word	0x00000000
	.align		4
        /*001c*/ 	.word	0xfffffffc


//--------------------- .text.triton_poi_fused_avg_pool2d_29 --------------------------
	.section	.text.triton_poi_fused_avg_pool2d_29,"ax",@progbits
	.align	128
        .global         triton_poi_fused_avg_pool2d_29
        .type           triton_poi_fused_avg_pool2d_29,@function
        .size           triton_poi_fused_avg_pool2d_29,(.L_x_1 - triton_poi_fused_avg_pool2d_29)
        .other          triton_poi_fused_avg_pool2d_29,@"STO_CUDA_ENTRY STV_DEFAULT"
triton_poi_fused_avg_pool2d_29:
.text.triton_poi_fused_avg_pool2d_29:
[----:B------:R-:W0:Y:S02]  /*0000*/  LDC R1, c[0x0][0x28] ;  /* 0x00000a00ff017b82 */ /* 0x000e240000000800 */
[----:B------:R-:W1:Y:S01]  /*0010*/  S2R R0, SR_TID.X ;  /* 0x0000000000007919 */ /* 0x000e620000002100 */
[----:B------:R-:W2:Y:S01]  /*0020*/  LDC.64 R2, c[0x0][0x210] ;  /* 0x00008400ff027b82 */ /* 0x000ea20000000a00 */
[----:B------:R-:W-:Y:S01]  /*0030*/  ULDC.64 UR4, c[0x0][0x208] ;  /* 0x0000820000047ab9 */ /* 0x000fe20000000a00 */
[----:B------:R-:W-:Y:S01]  /*0040*/  MOV R6, RZ ;  /* 0x000000ff00067202 */ /* 0x000fe20000000f00 */
[----:B------:R-:W3:Y:S01]  /*0050*/  S2R R7, SR_CTAID.X ;  /* 0x0000000000077919 */ /* 0x000ee20000002500 */
[----:B------:R-:W-:Y:S02]  /*0060*/  CS2R R10, SRZ ;  /* 0x00000000000a7805 */ /* 0x000fe4000001ff00 */
[----:B------:R-:W-:Y:S02]  /*0070*/  CS2R R8, SRZ ;  /* 0x0000000000087805 */ /* 0x000fe4000001ff00 */
[----:B-1----:R-:W-:-:S04]  /*0080*/  SHF.L.U32 R0, R0, 0x1, RZ ;  /* 0x0000000100007819 */ /* 0x002fc800000006ff */
[----:B------:R-:W-:-:S04]  /*0090*/  LOP3.LUT R0, R0, 0xfe, RZ, 0xc0, !PT ;  /* 0x000000fe00007812 */ /* 0x000fc800078ec0ff */
[----:B---3--:R-:W-:Y:S01]  /*00a0*/  LEA R7, R7, R0, 0x8 ;  /* 0x0000000007077211 */ /* 0x008fe200078e40ff */
[----:B------:R-:W-:-:S03]  /*00b0*/  HFMA2.MMA R0, -RZ, RZ, 0, 0 ;  /* 0x00000000ff007435 */ /* 0x000fc600000001ff */
[C---:B------:R-:W-:Y:S02]  /*00c0*/  ISETP.GE.AND P0, PT, R7.reuse, 0x200, PT ;  /* 0x000002000700780c */ /* 0x040fe40003f06270 */
[----:B------:R-:W-:-:S05]  /*00d0*/  SHF.L.U32 R5, R7, 0x4, RZ ;  /* 0x0000000407057819 */ /* 0x000fca00000006ff */
[----:B--2---:R-:W-:Y:S01]  /*00e0*/  IMAD.WIDE R2, R5, 0x4, R2 ;  /* 0x0000000405027825 */ /* 0x004fe200078e0202 */
[----:B------:R-:W-:-:S05]  /*00f0*/  CS2R R4, SRZ ;  /* 0x0000000000047805 */ /* 0x000fca000001ff00 */
[----:B------:R-:W2:Y:S04]  /*0100*/  @!P0 LDG.E.EL R0, desc[UR4][R2.64] ;  /* 0x0000000402008981 */ /* 0x000ea8000c2e1900 */
[----:B------:R-:W2:Y:S01]  /*0110*/  @!P0 LDG.E.EL R5, desc[UR4][R2.64+0x4] ;  /* 0x0000040402058981 */ /* 0x000ea2000c2e1900 */
[----:B------:R-:W-:-:S03]  /*0120*/  CS2R R12, SRZ ;  /* 0x00000000000c7805 */ /* 0x000fc6000001ff00 */
[----:B------:R-:W3:Y:S01]  /*0130*/  @!P0 LDG.E.EL R6, desc[UR4][R2.64+0x8] ;  /* 0x0000080402068981 */ /* 0x000ee2000c2e1900 */
[----:B------:R-:W-:-:S03]  /*0140*/  CS2R R14, SRZ ;  /* 0x00000000000e7805 */ /* 0x000fc6000001ff00 */
[----:B------:R-:W4:Y:S04]  /*0150*/  @!P0 LDG.E.EL R10, desc[UR4][R2.64+0xc] ;  /* 0x00000c04020a8981 */ /* 0x000f28000c2e1900 */
[----:B------:R-:W5:Y:S04]  /*0160*/  @!P0 LDG.E.EL R12, desc[UR4][R2.64+0x10] ;  /* 0x00001004020c8981 */ /* 0x000f68000c2e1900 */
[----:B------:R-:W5:Y:S04]  /*0170*/  @!P0 LDG.E.EL R4, desc[UR4][R2.64+0x40] ;  /* 0x0000400402048981 */ /* 0x000f68000c2e1900 */
[----:B------:R-:W5:Y:S04]  /*0180*/  @!P0 LDG.E.EL R9, desc[UR4][R2.64+0x44] ;  /* 0x0000440402098981 */ /* 0x000f68000c2e1900 */
[----:B------:R-:W5:Y:S04]  /*0190*/  @!P0 LDG.E.EL R14, desc[UR4][R2.64+0x14] ;  /* 0x00001404020e8981 */ /* 0x000f68000c2e1900 */
[----:B------:R-:W5:Y:S04]  /*01a0*/  @!P0 LDG.E.EL R8, desc[UR4][R2.64+0x48] ;  /* 0x0000480402088981 */ /* 0x000f68000c2e1900 */
[----:B------:R-:W5:Y:S04]  /*01b0*/  @!P0 LDG.E.EL R11, desc[UR4][R2.64+0x4c] ;  /* 0x00004c04020b8981 */ /* 0x000f68000c2e1900 */
[----:B------:R-:W5:Y:S01]  /*01c0*/  @!P0 LDG.E.EL R13, desc[UR4][R2.64+0x50] ;  /* 0x00005004020d8981 */ /* 0x000f62000c2e1900 */
[----:B------:R-:W-:-:S02]  /*01d0*/  CS2R R20, SRZ ;  /* 0x0000000000147805 */ /* 0x000fc4000001ff00 */
[----:B------:R-:W-:Y:S01]  /*01e0*/  CS2R R22, SRZ ;  /* 0x0000000000167805 */ /* 0x000fe2000001ff00 */
[----:B------:R-:W-:Y:S01]  /*01f0*/  HFMA2.MMA R24, -RZ, RZ, 0, 0 ;  /* 0x00000000ff187435 */ /* 0x000fe200000001ff */
[----:B------:R-:W-:Y:S02]  /*0200*/  CS2R R18, SRZ ;  /* 0x0000000000127805 */ /* 0x000fe4000001ff00 */
[----:B------:R-:W-:Y:S01]  /*0210*/  CS2R R16, SRZ ;  /* 0x0000000000107805 */ /* 0x000fe2000001ff00 */
[----:B------:R-:W5:Y:S04]  /*0220*/  @!P0 LDG.E.EL R15, desc[UR4][R2.64+0x6c] ;  /* 0x00006c04020f8981 */ /* 0x000f68000c2e1900 */
        /* <DEDUP_REMOVED lines=8> */
[----:B------:R-:W5:Y:S01]  /*02b0*/  @!P0 LDG.E.EL R16, desc[UR4][R2.64+0x2c] ;  /* 0x00002c0402108981 */ /* 0x000f62000c2e1900 */
[----:B--2---:R-:W-:-:S04]  /*02c0*/  FADD R5, R5, R0 ;  /* 0x0000000005057221 */ /* 0x004fc80000000000 */
[----:B---3--:R-:W-:-:S04]  /*02d0*/  FADD R5, R5, R6 ;  /* 0x0000000605057221 */ /* 0x008fc80000000000 */
[----:B----4-:R-:W-:-:S04]  /*02e0*/  FADD R5, R5, R10 ;  /* 0x0000000a05057221 */ /* 0x010fc80000000000 */
[----:B-----5:R-:W-:Y:S01]  /*02f0*/  FADD R5, R5, R12 ;  /* 0x0000000c05057221 */ /* 0x020fe20000000000 */
[----:B------:R-:W-:-:S06]  /*0300*/  MOV R6, RZ ;  /* 0x000000ff00067202 */ /* 0x000fcc0000000f00 */
[----:B------:R-:W2:Y:S01]  /*0310*/  @!P0 LDG.E.EL R6, desc[UR4][R2.64+0x64] ;  /* 0x0000640402068981 */ /* 0x000ea2000c2e1900 */
[----:B------:R-:W-:Y:S01]  /*0320*/  FADD R9, R9, R4 ;  /* 0x0000000409097221 */ /* 0x000fe20000000000 */
[----:B------:R-:W-:Y:S01]  /*0330*/  FADD R25, R5, R14 ;  /* 0x0000000e05197221 */ /* 0x000fe20000000000 */
[----:B------:R-:W-:Y:S02]  /*0340*/  CS2R R4, SRZ ;  /* 0x0000000000047805 */ /* 0x000fe4000001ff00 */
[----:B------:R-:W-:-:S04]  /*0350*/  FADD R8, R9, R8 ;  /* 0x0000000809087221 */ /* 0x000fc80000000000 */
[----:B------:R-:W3:Y:S01]  /*0360*/  @!P0 LDG.E.EL R5, desc[UR4][R2.64+0x60] ;  /* 0x0000600402058981 */ /* 0x000ee2000c2e1900 */
[----:B------:R-:W-:-:S03]  /*0370*/  FADD R8, R8, R11 ;  /* 0x0000000b08087221 */ /* 0x000fc60000000000 */
[----:B------:R-:W4:Y:S01]  /*0380*/  @!P0 LDG.E.EL R4, desc[UR4][R2.64+0x24] ;  /* 0x0000240402048981 */ /* 0x000f22000c2e1900 */
[----:B------:R-:W-:Y:S01]  /*0390*/  HFMA2.MMA R14, -RZ, RZ, 0, 0 ;  /* 0x00000000ff0e7435 */ /* 0x000fe200000001ff */
[----:B------:R-:W-:Y:S01]  /*03a0*/  FADD R26, R8, R13 ;  /* 0x0000000d081a7221 */ /* 0x000fe20000000000 */
[----:B------:R-:W-:Y:S02]  /*03b0*/  CS2R R12, SRZ ;  /* 0x00000000000c7805 */ /* 0x000fe4000001ff00 */
[----:B------:R-:W-:Y:S02]  /*03c0*/  CS2R R10, SRZ ;  /* 0x00000000000a7805 */ /* 0x000fe4000001ff00 */
[----:B------:R-:W-:Y:S02]  /*03d0*/  CS2R R8, SRZ ;  /* 0x0000000000087805 */ /* 0x000fe4000001ff00 */
[----:B------:R-:W5:Y:S04]  /*03e0*/  @!P0 LDG.E.EL R13, desc[UR4][R2.64+0x70] ;  /* 0x00007004020d8981 */ /* 0x000f68000c2e1900 */
[----:B------:R-:W5:Y:S01]  /*03f0*/  @!P0 LDG.E.EL R14, desc[UR4][R2.64+0x30] ;  /* 0x00003004020e8981 */ /* 0x000f62000c2e1900 */
[----:B------:R-:W-:-:S03]  /*0400*/  MOV R0, RZ ;  /* 0x000000ff00007202 */ /* 0x000fc60000000f00 */
[----:B------:R-:W5:Y:S04]  /*0410*/  @!P0 LDG.E.EL R12, desc[UR4][R2.64+0x34] ;  /* 0x00003404020c8981 */ /* 0x000f68000c2e1900 */
[----:B------:R-:W5:Y:S04]  /*0420*/  @!P0 LDG.E.EL R11, desc[UR4][R2.64+0x74] ;  /* 0x00007404020b8981 */ /* 0x000f68000c2e1900 */
[----:B------:R-:W5:Y:S04]  /*0430*/  @!P0 LDG.E.EL R10, desc[UR4][R2.64+0x38] ;  /* 0x00003804020a8981 */ /* 0x000f68000c2e1900 */
[----:B------:R-:W5:Y:S04]  /*0440*/  @!P0 LDG.E.EL R9, desc[UR4][R2.64+0x78] ;  /* 0x0000780402098981 */ /* 0x000f68000c2e1900 */
[----:B------:R-:W5:Y:S04]  /*0450*/  @!P0 LDG.E.EL R8, desc[UR4][R2.64+0x3c] ;  /* 0x00003c0402088981 */ /* 0x000f68000c2e1900 */
[----:B------:R-:W5:Y:S01]  /*0460*/  @!P0 LDG.E.EL R0, desc[UR4][R2.64+0x7c] ;  /* 0x00007c0402008981 */ /* 0x000f62000c2e1900 */
[----:B------:R-:W-:Y:S01]  /*0470*/  FADD R26, R26, R21 ;  /* 0x000000151a1a7221 */ /* 0x000fe20000000000 */
[----:B------:R-:W-:-:S03]  /*0480*/  FADD R25, R25, R22 ;  /* 0x0000001619197221 */ /* 0x000fc60000000000 */
[----:B------:R-:W-:Y:S01]  /*0490*/  FADD R23, R26, R23 ;  /* 0x000000171a177221 */ /* 0x000fe20000000000 */
[----:B------:R-:W-:-:S03]  /*04a0*/  FADD R24, R25, R24 ;  /* 0x0000001819187221 */ /* 0x000fc60000000000 */
[----:B------:R-:W-:Y:S01]  /*04b0*/  FADD R20, R23, R20 ;  /* 0x0000001417147221 */ /* 0x000fe20000000000 */
[----:B------:R-:W-:-:S03]  /*04c0*/  FADD R19, R24, R19 ;  /* 0x0000001318137221 */ /* 0x000fc60000000000 */
[----:B---3--:R-:W-:Y:S01]  /*04d0*/  FADD R21, R20, R5 ;  /* 0x0000000514157221 */ /* 0x008fe20000000000 */
[----:B----4-:R-:W-:-:S03]  /*04e0*/  FADD R19, R19, R4 ;  /* 0x0000000413137221 */ /* 0x010fc60000000000 */
[----:B--2---:R-:W-:Y:S01]  /*04f0*/  FADD R6, R21, R6 ;  /* 0x0000000615067221 */ /* 0x004fe20000000000 */
[----:B------:R-:W1:Y:S01]  /*0500*/  LDC.64 R4, c[0x0][0x218] ;  /* 0x00008600ff047b82 */ /* 0x000e620000000a00 */
[----:B------:R-:W-:Y:S02]  /*0510*/  FADD R19, R19, R18 ;  /* 0x0000001213137221 */ /* 0x000fe40000000000 */
[----:B------:R-:W-:Y:S02]  /*0520*/  FADD R6, R6, R17 ;  /* 0x0000001106067221 */ /* 0x000fe40000000000 */
[----:B------:R-:W-:Y:S02]  /*0530*/  FADD R19, R19, R16 ;  /* 0x0000001013137221 */ /* 0x000fe40000000000 */
[----:B------:R-:W-:Y:S02]  /*0540*/  FADD R6, R6, R15 ;  /* 0x0000000f06067221 */ /* 0x000fe40000000000 */
[----:B-----5:R-:W-:-:S02]  /*0550*/  FADD R19, R19, R14 ;  /* 0x0000000e13137221 */ /* 0x020fc40000000000 */
[----:B------:R-:W-:Y:S02]  /*0560*/  FADD R6, R6, R13 ;  /* 0x0000000d06067221 */ /* 0x000fe40000000000 */
[----:B------:R-:W-:Y:S02]  /*0570*/  FADD R19, R19, R12 ;  /* 0x0000000c13137221 */ /* 0x000fe40000000000 */
[----:B------:R-:W-:Y:S02]  /*0580*/  FADD R6, R6, R11 ;  /* 0x0000000b06067221 */ /* 0x000fe40000000000 */
[----:B------:R-:W-:Y:S02]  /*0590*/  FADD R19, R19, R10 ;  /* 0x0000000a13137221 */ /* 0x000fe40000000000 */
[----:B------:R-:W-:Y:S01]  /*05a0*/  FADD R9, R6, R9 ;  /* 0x0000000906097221 */ /* 0x000fe20000000000 */
[----:B-1----:R-:W-:-:S04]  /*05b0*/  IMAD.WIDE R4, R7, 0x4, R4 ;  /* 0x0000000407047825 */ /* 0x002fc800078e0204 */
[----:B------:R-:W-:Y:S01]  /*05c0*/  FADD R8, R19, R8 ;  /* 0x0000000813087221 */ /* 0x000fe20000000000 */
[----:B------:R-:W-:Y:S01]  /*05d0*/  FADD R0, R9, R0 ;  /* 0x0000000009007221 */ /* 0x000fe20000000000 */
[----:B------:R-:W-:Y:S06]  /*05e0*/  @P0 EXIT ;  /* 0x000000000000094d */ /* 0x000fec0003800000 */
[----:B------:R-:W-:Y:S01]  /*05f0*/  FMUL R8, R8, 0.0625 ;  /* 0x3d80000008087820 */ /* 0x000fe20000400000 */
[----:B------:R-:W-:-:S05]  /*0600*/  FMUL R9, R0, 0.0625 ;  /* 0x3d80000000097820 */ /* 0x000fca0000400000 */
[----:B------:R-:W-:Y:S01]  /*0610*/  STG.E.64 desc[UR4][R4.64], R8 ;  /* 0x0000000804007986 */ /* 0x000fe2000c101b04 */
[----:B------:R-:W-:Y:S05]  /*0620*/  EXIT ;  /* 0x000000000000794d */ /* 0x000fea0003800000 */
.L_x_0:
[----:B------:R-:W-:-:S00]  /*0630*/  BRA `(.L_x_0) ;  /* 0xfffffffc00fc7947 */ /* 0x000fc0000383ffff */
[----:B------:R-:W-:-:S00]  /*0640*/  NOP ;  /* 0x0000000000007918 */ /* 0x000fc00000000000 */
        /* <DEDUP_REMOVED lines=11> */
.L_x_1:


//--------------------- .nv.constant0.triton_poi_fused_avg_pool2d_29 --------------------------
	.section	.nv.constant0.triton_poi_fused_avg_pool2d_29,"a",@progbits
	.sectionflags	@""
	.align	4
.nv.constant0.triton_poi_fused_avg_pool2d_29:
	.zero		548
